	.headerflags	@"EF_CUDA_TEXMODE_UNIFIED EF_CUDA_64BIT_ADDRESS EF_CUDA_ACCELERATORS EF_CUDA_SM90 EF_CUDA_VIRTUAL_SM(EF_CUDA_SM90)"
	.elftype	@"ET_EXEC"


//--------------------- .nv.info                  --------------------------
	.section	.nv.info,"",@"SHT_CUDA_INFO"
	.align	4


	//----- nvinfo : EIATTR_REGCOUNT
	.align		4
        /*0000*/ 	.byte	0x04, 0x2f
        /*0002*/ 	.short	(.L_1 - .L_0)
	.align		4
.L_0:
        /*0004*/ 	.word	index@(triton_poi_fused__softmax_17)
        /*0008*/ 	.word	0x0000000e


	//----- nvinfo : EIATTR_MIN_STACK_SIZE
	.align		4
.L_1:
        /*000c*/ 	.byte	0x04, 0x12
        /*000e*/ 	.short	(.L_3 - .L_2)
	.align		4
.L_2:
        /*0010*/ 	.word	index@(triton_poi_fused__softmax_17)
        /*0014*/ 	.word	0x00000000


	//----- nvinfo : EIATTR_FRAME_SIZE
	.align		4
.L_3:
        /*0018*/ 	.byte	0x04, 0x11
        /*001a*/ 	.short	(.L_5 - .L_4)
	.align		4
.L_4:
        /*001c*/ 	.word	index@(triton_poi_fused__softmax_17)
        /*0020*/ 	.word	0x00000000


	//----- nvinfo : EIATTR_MIN_STACK_SIZE
	.align		4
.L_5:
        /*0024*/ 	.byte	0x04, 0x12
        /*0026*/ 	.short	(.L_7 - .L_6)
	.align		4
.L_6:
        /*0028*/ 	.word	index@(triton_poi_fused__softmax_17)
        /*002c*/ 	.word	0x00000000
.L_7:


//--------------------- .nv.info.triton_poi_fused__softmax_17 --------------------------
	.section	.nv.info.triton_poi_fused__softmax_17,"",@"SHT_CUDA_INFO"
	.sectionflags	@""
	.align	4


	//----- nvinfo : EIATTR_CUDA_API_VERSION
	.align		4
        /*0000*/ 	.byte	0x04, 0x37
        /*0002*/ 	.short	(.L_9 - .L_8)
.L_8:
        /*0004*/ 	.word	0x0000007c


	//----- nvinfo : EIATTR_KPARAM_INFO
	.align		4
.L_9:
        /*0008*/ 	.byte	0x04, 0x17
        /*000a*/ 	.short	(.L_11 - .L_10)
.L_10:
        /*000c*/ 	.word	0x00000000
        /*0010*/ 	.short	0x0002
        /*0012*/ 	.short	0x0010
        /*0014*/ 	.byte	0x00, 0xf0, 0x11, 0x00


	//----- nvinfo : EIATTR_KPARAM_INFO
	.align		4
.L_11:
        /*0018*/ 	.byte	0x04, 0x17
        /*001a*/ 	.short	(.L_13 - .L_12)
.L_12:
        /*001c*/ 	.word	0x00000000
        /*0020*/ 	.short	0x0001
        /*0022*/ 	.short	0x0008
        /*0024*/ 	.byte	0x00, 0xf4, 0x21, 0x00


	//----- nvinfo : EIATTR_KPARAM_INFO
	.align		4
.L_13:
        /*0028*/ 	.byte	0x04, 0x17
        /*002a*/ 	.short	(.L_15 - .L_14)
.L_14:
        /*002c*/ 	.word	0x00000000
        /*0030*/ 	.short	0x0000
        /*0032*/ 	.short	0x0000
        /*0034*/ 	.byte	0x00, 0xf4, 0x21, 0x00


	//----- nvinfo : EIATTR_SPARSE_MMA_MASK
	.align		4
.L_15:
        /*0038*/ 	.byte	0x03, 0x50
        /*003a*/ 	.short	0x0000


	//----- nvinfo : EIATTR_MAXREG_COUNT
	.align		4
        /*003c*/ 	.byte	0x03, 0x1b
        /*003e*/ 	.short	0x00ff


	//----- nvinfo : EIATTR_EXIT_INSTR_OFFSETS
	.align		4
        /*0040*/ 	.byte	0x04, 0x1c
        /*0042*/ 	.short	(.L_17 - .L_16)


	//   ....[0]....
.L_16:
        /*0044*/ 	.word	0x000003a0


	//   ....[1]....
        /*0048*/ 	.word	0x000003c0


	//----- nvinfo : EIATTR_REQNTID
	.align		4
.L_17:
        /*004c*/ 	.byte	0x04, 0x10
        /*004e*/ 	.short	(.L_19 - .L_18)
.L_18:
        /*0050*/ 	.word	0x00000020
        /*0054*/ 	.word	0x00000001
        /*0058*/ 	.word	0x00000001


	//----- nvinfo : EIATTR_CBANK_PARAM_SIZE
	.align		4
.L_19:
        /*005c*/ 	.byte	0x03, 0x19
        /*005e*/ 	.short	0x0014


	//----- nvinfo : EIATTR_PARAM_CBANK
	.align		4
        /*0060*/ 	.byte	0x04, 0x0a
        /*0062*/ 	.short	(.L_21 - .L_20)
	.align		4
.L_20:
        /*0064*/ 	.word	index@(.nv.constant0.triton_poi_fused__softmax_17)
        /*0068*/ 	.short	0x0210
        /*006a*/ 	.short	0x0014


	//----- nvinfo : EIATTR_SW_WAR
	.align		4
.L_21:
        /*006c*/ 	.byte	0x04, 0x36
        /*006e*/ 	.short	(.L_23 - .L_22)
.L_22:
        /*0070*/ 	.word	0x00000008
.L_23:


//--------------------- .nv.callgraph             --------------------------
	.section	.nv.callgraph,"",@"SHT_CUDA_CALLGRAPH"
	.align	4
	.sectionentsize	8
	.align		4
        /*0000*/ 	.word	0x00000000
	.align		4
        /*0004*/ 	.word	0xffffffff
	.align		4
        /*0008*/ 	.word	0x00000000
	.align		4
        /*000c*/ 	.word	0xfffffffe
	.align		4
        /*0010*/ 	.word	0x00000000
	.align		4
        /*0014*/ 	.word	0xfffffffd
	.align		4
        /*0018*/ 	.word	0x00000000
	.align		4
        /*001c*/ 	.word	0xfffffffc


//--------------------- .text.triton_poi_fused__softmax_17 --------------------------
	.section	.text.triton_poi_fused__softmax_17,"ax",@progbits
	.align	128
        .global         triton_poi_fused__softmax_17
        .type           triton_poi_fused__softmax_17,@function
        .size           triton_poi_fused__softmax_17,(.L_x_1 - triton_poi_fused__softmax_17)
        .other          triton_poi_fused__softmax_17,@"STO_CUDA_ENTRY STV_DEFAULT"
triton_poi_fused__softmax_17:
.text.triton_poi_fused__softmax_17:
[----:B------:R-:W0:Y:S02]  /*0000*/  LDC R1, c[0x0][0x28] ;  /* 0x00000a00ff017b82 */ /* 0x000e240000000800 */
[----:B------:R-:W1:Y:S01]  /*0010*/  S2R R8, SR_TID.X ;  /* 0x0000000000087919 */ /* 0x000e620000002100 */
[----:B------:R-:W2:Y:S01]  /*0020*/  LDC.64 R2, c[0x0][0x210] ;  /* 0x00008400ff027b82 */ /* 0x000ea20000000a00 */
[----:B------:R-:W-:Y:S01]  /*0030*/  HFMA2.MMA R6, -RZ, RZ, 0, 0 ;  /* 0x00000000ff067435 */ /* 0x000fe200000001ff */
[----:B------:R-:W-:Y:S01]  /*0040*/  MOV R9, RZ ;  /* 0x000000ff00097202 */ /* 0x000fe20000000f00 */
[----:B------:R-:W3:Y:S01]  /*0050*/  S2R R7, SR_CTAID.X ;  /* 0x0000000000077919 */ /* 0x000ee20000002500 */
[----:B------:R-:W-:Y:S01]  /*0060*/  ULDC.64 UR4, c[0x0][0x208] ;  /* 0x0000820000047ab9 */ /* 0x000fe20000000a00 */
[----:B-1----:R-:W-:Y:S02]  /*0070*/  LOP3.LUT R0, R8, 0xf, RZ, 0xc0, !PT ;  /* 0x0000000f08007812 */ /* 0x002fe400078ec0ff */
[----:B---3--:R-:W-:Y:S02]  /*0080*/  SHF.R.U32.HI R4, RZ, 0x1b, R7 ;  /* 0x0000001bff047819 */ /* 0x008fe40000011607 */
[----:B------:R-:W-:-:S02]  /*0090*/  LEA R7, R7, R0, 0x4 ;  /* 0x0000000007077211 */ /* 0x000fc400078e20ff */
[----:B------:R-:W-:Y:S02]  /*00a0*/  SGXT.U32 R0, R4, 0x1 ;  /* 0x000000010400781a */ /* 0x000fe40000000000 */
[----:B------:R-:W-:Y:S02]  /*00b0*/  ISETP.GE.AND P0, PT, R7, 0x10, PT ;  /* 0x000000100700780c */ /* 0x000fe40003f06270 */
[----:B------:R-:W-:-:S04]  /*00c0*/  IADD3 R0, R7, R0, RZ ;  /* 0x0000000007007210 */ /* 0x000fc80007ffe0ff */
[----:B------:R-:W-:-:S05]  /*00d0*/  LOP3.LUT R5, R0, 0xfffffffe, RZ, 0xc0, !PT ;  /* 0xfffffffe00057812 */ /* 0x000fca00078ec0ff */
[----:B--2---:R-:W-:-:S05]  /*00e0*/  IMAD.WIDE R4, R5, 0x4, R2 ;  /* 0x0000000405047825 */ /* 0x004fca00078e0202 */
[----:B------:R-:W2:Y:S04]  /*00f0*/  @!P0 LDG.E.EL R6, desc[UR4][R4.64] ;  /* 0x0000000404068981 */ /* 0x000ea8000c2e1900 */
[----:B------:R-:W3:Y:S01]  /*0100*/  @!P0 LDG.E.EL R9, desc[UR4][R4.64+0x4] ;  /* 0x0000040404098981 */ /* 0x000ee2000c2e1900 */
[----:B------:R-:W-:Y:S01]  /*0110*/  HFMA2.MMA R0, -RZ, RZ, 0, 0 ;  /* 0x00000000ff007435 */ /* 0x000fe200000001ff */
[----:B------:R-:W-:-:S09]  /*0120*/  IMAD.WIDE R2, R7, 0x4, R2 ;  /* 0x0000000407027825 */ /* 0x000fd200078e0202 */
[----:B------:R-:W4:Y:S01]  /*0130*/  @!P0 LDG.E R0, desc[UR4][R2.64] ;  /* 0x0000000402008981 */ /* 0x000f22000c1e1900 */
[C---:B--2---:R-:W-:Y:S02]  /*0140*/  FSETP.NAN.AND P1, PT, R6.reuse, R6, PT ;  /* 0x000000060600720b */ /* 0x044fe40003f28000 */
[----:B---3--:R-:W-:-:S04]  /*0150*/  FSETP.GT.AND P0, PT, R6, R9, PT ;  /* 0x000000090600720b */ /* 0x008fc80003f04000 */
[----:B------:R-:W-:-:S04]  /*0160*/  FSEL R11, R6, R9, P0 ;  /* 0x00000009060b7208 */ /* 0x000fc80000000000 */
[----:B------:R-:W-:-:S05]  /*0170*/  FSEL R11, R6, R11, P1 ;  /* 0x0000000b060b7208 */ /* 0x000fca0000800000 */
[C---:B------:R-:W-:Y:S01]  /*0180*/  FADD R6, -R11.reuse, R6 ;  /* 0x000000060b067221 */ /* 0x040fe20000000100 */
[C---:B------:R-:W-:Y:S01]  /*0190*/  FADD R9, -R11.reuse, R9 ;  /* 0x000000090b097221 */ /* 0x040fe20000000100 */
[----:B----4-:R-:W-:Y:S02]  /*01a0*/  FADD R0, -R11, R0 ;  /* 0x000000000b007221 */ /* 0x010fe40000000100 */
[----:B------:R-:W-:Y:S01]  /*01b0*/  FMUL R6, R6, 0.70710676908493041992 ;  /* 0x3f3504f306067820 */ /* 0x000fe20000400000 */
[----:B------:R-:W-:Y:S01]  /*01c0*/  FMUL R9, R9, 0.70710676908493041992 ;  /* 0x3f3504f309097820 */ /* 0x000fe20000400000 */
[----:B------:R-:W-:Y:S02]  /*01d0*/  FMUL R0, R0, 0.70710676908493041992 ;  /* 0x3f3504f300007820 */ /* 0x000fe40000400000 */
[----:B------:R-:W-:Y:S01]  /*01e0*/  FMUL R6, R6, 1.4426950216293334961 ;  /* 0x3fb8aa3b06067820 */ /* 0x000fe20000400000 */
[----:B------:R-:W-:Y:S01]  /*01f0*/  FMUL R9, R9, 1.4426950216293334961 ;  /* 0x3fb8aa3b09097820 */ /* 0x000fe20000400000 */
[----:B------:R-:W-:-:S03]  /*0200*/  FMUL R0, R0, 1.4426950216293334961 ;  /* 0x3fb8aa3b00007820 */ /* 0x000fc60000400000 */
[----:B------:R-:W-:Y:S02]  /*0210*/  FSETP.GEU.AND P0, PT, R6, -126, PT ;  /* 0xc2fc00000600780b */ /* 0x000fe40003f0e000 */
[----:B------:R-:W-:Y:S02]  /*0220*/  FSETP.GEU.AND P1, PT, R9, -126, PT ;  /* 0xc2fc00000900780b */ /* 0x000fe40003f2e000 */
[----:B------:R-:W-:-:S09]  /*0230*/  FSETP.GEU.AND P3, PT, R0, -126, PT ;  /* 0xc2fc00000000780b */ /* 0x000fd20003f6e000 */
[----:B------:R-:W-:Y:S02]  /*0240*/  @!P0 FMUL R6, R6, 0.5 ;  /* 0x3f00000006068820 */ /* 0x000fe40000400000 */
[----:B------:R-:W-:Y:S02]  /*0250*/  @!P1 FMUL R9, R9, 0.5 ;  /* 0x3f00000009099820 */ /* 0x000fe40000400000 */
[----:B------:R-:W1:Y:S01]  /*0260*/  MUFU.EX2 R2, R6 ;  /* 0x0000000600027308 */ /* 0x000e620000000800 */
[----:B------:R-:W-:-:S07]  /*0270*/  @!P3 FMUL R0, R0, 0.5 ;  /* 0x3f0000000000b820 */ /* 0x000fce0000400000 */
[----:B------:R-:W2:Y:S01]  /*0280*/  MUFU.EX2 R3, R9 ;  /* 0x0000000900037308 */ /* 0x000ea20000000800 */
[----:B-1----:R-:W-:-:S07]  /*0290*/  @!P0 FMUL R2, R2, R2 ;  /* 0x0000000202028220 */ /* 0x002fce0000400000 */
[----:B------:R-:W1:Y:S01]  /*02a0*/  MUFU.EX2 R4, R0 ;  /* 0x0000000000047308 */ /* 0x000e620000000800 */
[----:B------:R-:W-:-:S04]  /*02b0*/  LOP3.LUT P0, RZ, R8, 0x10, RZ, 0xc0, !PT ;  /* 0x0000001008ff7812 */ /* 0x000fc8000780c0ff */
[----:B------:R-:W-:Y:S01]  /*02c0*/  ISETP.LT.AND P0, PT, R7, 0x10, !P0 ;  /* 0x000000100700780c */ /* 0x000fe20004701270 */
[----:B--2---:R-:W-:-:S04]  /*02d0*/  @!P1 FMUL R3, R3, R3 ;  /* 0x0000000303039220 */ /* 0x004fc80000400000 */
[----:B------:R-:W-:Y:S02]  /*02e0*/  FADD R5, R2, R3 ;  /* 0x0000000302057221 */ /* 0x000fe40000000000 */
[----:B------:R-:W2:Y:S01]  /*02f0*/  LDC.64 R2, c[0x0][0x218] ;  /* 0x00008600ff027b82 */ /* 0x000ea20000000a00 */
[----:B-1----:R-:W-:Y:S02]  /*0300*/  @!P3 FMUL R4, R4, R4 ;  /* 0x000000040404b220 */ /* 0x002fe40000400000 */
[C---:B------:R-:W-:Y:S02]  /*0310*/  FSETP.GT.AND P1, PT, R5.reuse, 8.50705917302346158658e+37, PT ;  /* 0x7e8000000500780b */ /* 0x040fe40003f24000 */
[----:B------:R-:W-:-:S11]  /*0320*/  FSETP.GEU.AND P2, PT, R5, 1.175494350822287508e-38, PT ;  /* 0x008000000500780b */ /* 0x000fd60003f4e000 */
[----:B------:R-:W-:Y:S01]  /*0330*/  @P1 FMUL R5, R5, 0.25 ;  /* 0x3e80000005051820 */ /* 0x000fe20000400000 */
[----:B------:R-:W-:-:S03]  /*0340*/  @P1 FMUL R4, R4, 0.25 ;  /* 0x3e80000004041820 */ /* 0x000fc60000400000 */
[----:B------:R-:W-:Y:S01]  /*0350*/  @!P2 FMUL R5, R5, 16777216 ;  /* 0x4b8000000505a820 */ /* 0x000fe20000400000 */
[----:B------:R-:W-:Y:S01]  /*0360*/  @!P2 FMUL R4, R4, 16777216 ;  /* 0x4b8000000404a820 */ /* 0x000fe20000400000 */
[----:B--2---:R-:W-:-:S04]  /*0370*/  IMAD.WIDE R2, R7, 0x4, R2 ;  /* 0x0000000407027825 */ /* 0x004fc800078e0202 */
[----:B------:R-:W1:Y:S02]  /*0380*/  MUFU.RCP R5, R5 ;  /* 0x0000000500057308 */ /* 0x000e640000001000 */
[----:B-1----:R-:W-:Y:S01]  /*0390*/  FMUL R7, R5, R4 ;  /* 0x0000000405077220 */ /* 0x002fe20000400000 */
[----:B------:R-:W-:Y:S06]  /*03a0*/  @!P0 EXIT ;  /* 0x000000000000894d */ /* 0x000fec0003800000 */
[----:B------:R-:W-:Y:S01]  /*03b0*/  STG.E desc[UR4][R2.64], R7 ;  /* 0x0000000702007986 */ /* 0x000fe2000c101904 */
[----:B------:R-:W-:Y:S05]  /*03c0*/  EXIT ;  /* 0x000000000000794d */ /* 0x000fea0003800000 */
.L_x_0:
[----:B------:R-:W-:-:S00]  /*03d0*/  BRA `(.L_x_0) ;  /* 0xfffffffc00fc7947 */ /* 0x000fc0000383ffff */
[----:B------:R-:W-:-:S00]  /*03e0*/  NOP ;  /* 0x0000000000007918 */ /* 0x000fc00000000000 */
        /* <DEDUP_REMOVED lines=9> */
.L_x_1:


//--------------------- .nv.constant0.triton_poi_fused__softmax_17 --------------------------
	.section	.nv.constant0.triton_poi_fused__softmax_17,"a",@progbits
	.sectionflags	@""
	.align	4
.nv.constant0.triton_poi_fused__softmax_17:
	.zero		548
